//
// Generated by NVIDIA NVVM Compiler
//
// Compiler Build ID: CL-36424714
// Cuda compilation tools, release 13.0, V13.0.88
// Based on NVVM 20.0.0
//

.version 9.0
.target sm_100
.address_size 64

	// .globl	_Z25simple_cond_kernel_signedPii

.visible .entry _Z25simple_cond_kernel_signedPii(
	.param .u64 .ptr .align 1 _Z25simple_cond_kernel_signedPii_param_0,
	.param .u32 _Z25simple_cond_kernel_signedPii_param_1
)
{
	.reg .pred 	%p<4>;
	.reg .b32 	%r<8>;
	.reg .b64 	%rd<3>;

	ld.param.u64 	%rd1, [_Z25simple_cond_kernel_signedPii_param_0];
	ld.param.u32 	%r1, [_Z25simple_cond_kernel_signedPii_param_1];
	mov.u32 	%r2, %ctaid.x;
	mov.u32 	%r3, %ntid.x;
	mul.lo.s32 	%r4, %r2, %r3;
	mov.u32 	%r5, %tid.x;
	neg.s32 	%r6, %r5;
	setp.ne.s32 	%p1, %r4, %r6;
	setp.lt.s32 	%p2, %r1, 1;
	or.pred  	%p3, %p1, %p2;
	@%p3 bra 	$L__BB0_2;
	cvta.to.global.u64 	%rd2, %rd1;
	mov.b32 	%r7, 42;
	st.global.u32 	[%rd2], %r7;
$L__BB0_2:
	ret;

}


// ===== COMPILED SASS (sm_100) =====

	.target	sm_100

	.elftype	@"ET_EXEC"


//--------------------- .note.nv.tkinfo           --------------------------
	.section	.note.nv.tkinfo,"",@"SHT_NOTE"
	.sectionflags	@"SHF_NOTE_NV_TKINFO"
	.tkinfo
        /*0018*/ 	.word	0x00000002
        /*0030*/ 	.string	""
        /*0030*/ 	.string	"ptxas"
        /*0030*/ 	.string	"Cuda compilation tools, release 13.0, V13.0.88"
        /*0030*/ 	.string	"Build cuda_13.0.r13.0/compiler.36424714_0"
        /*0030*/ 	.string	"-arch sm_100 -m 64 "



//--------------------- .note.nv.cuinfo           --------------------------
	.section	.note.nv.cuinfo,"",@"SHT_NOTE"
	.sectionflags	@"SHF_NOTE_NV_CUINFO"
        /*0018*/ 	.short	0x0002
        /*001a*/ 	.short	0x0064
        /*001c*/ 	.short	0x0082
	.zero		2


//--------------------- .nv.info                  --------------------------
	.section	.nv.info,"",@"SHT_CUDA_INFO"
	.align	4


	//----- nvinfo : EIATTR_REGCOUNT
	.align		4
        /*0000*/ 	.byte	0x04, 0x2f
        /*0002*/ 	.short	(.L_1 - .L_0)
	.align		4
.L_0:
        /*0004*/ 	.word	index@(_Z25simple_cond_kernel_signedPii)
        /*0008*/ 	.word	0x00000008


	//----- nvinfo : EIATTR_FRAME_SIZE
	.align		4
.L_1:
        /*000c*/ 	.byte	0x04, 0x11
        /*000e*/ 	.short	(.L_3 - .L_2)
	.align		4
.L_2:
        /*0010*/ 	.word	index@(_Z25simple_cond_kernel_signedPii)
        /*0014*/ 	.word	0x00000000


	//----- nvinfo : EIATTR_MIN_STACK_SIZE
	.align		4
.L_3:
        /*0018*/ 	.byte	0x04, 0x12
        /*001a*/ 	.short	(.L_5 - .L_4)
	.align		4
.L_4:
        /*001c*/ 	.word	index@(_Z25simple_cond_kernel_signedPii)
        /*0020*/ 	.word	0x00000000
.L_5:


//--------------------- .nv.compat                --------------------------
	.section	.nv.compat,"",@"SHT_CUDA_COMPAT_INFO"
	.align	4
        /*0000*/ 	.byte	0x02, 0x09, 0x00, 0x00, 0x02, 0x02, 0x01, 0x00, 0x02, 0x05, 0x05, 0x00, 0x03, 0x07, 0x01, 0x01
        /*0010*/ 	.byte	0x02, 0x03, 0x00, 0x00, 0x02, 0x06, 0x01, 0x00, 0x04, 0x0b, 0x08, 0x00, 0x09, 0x00, 0x00, 0x00
        /*0020*/ 	.byte	0x00, 0x00, 0x00, 0x00


//--------------------- .nv.info._Z25simple_cond_kernel_signedPii --------------------------
	.section	.nv.info._Z25simple_cond_kernel_signedPii,"",@"SHT_CUDA_INFO"
	.sectionflags	@""
	.align	4


	//----- nvinfo : EIATTR_CUDA_API_VERSION
	.align		4
        /*0000*/ 	.byte	0x04, 0x37
        /*0002*/ 	.short	(.L_7 - .L_6)
.L_6:
        /*0004*/ 	.word	0x00000082


	//----- nvinfo : EIATTR_KPARAM_INFO
	.align		4
.L_7:
        /*0008*/ 	.byte	0x04, 0x17
        /*000a*/ 	.short	(.L_9 - .L_8)
.L_8:
        /*000c*/ 	.word	0x00000000
        /*0010*/ 	.short	0x0001
        /*0012*/ 	.short	0x0008
        /*0014*/ 	.byte	0x00, 0xf0, 0x11, 0x00


	//----- nvinfo : EIATTR_KPARAM_INFO
	.align		4
.L_9:
        /*0018*/ 	.byte	0x04, 0x17
        /*001a*/ 	.short	(.L_11 - .L_10)
.L_10:
        /*001c*/ 	.word	0x00000000
        /*0020*/ 	.short	0x0000
        /*0022*/ 	.short	0x0000
        /*0024*/ 	.byte	0x00, 0xf5, 0x21, 0x00


	//----- nvinfo : EIATTR_SPARSE_MMA_MASK
	.align		4
.L_11:
        /*0028*/ 	.byte	0x03, 0x50
        /*002a*/ 	.short	0x0000


	//----- nvinfo : EIATTR_MAXREG_COUNT
	.align		4
        /*002c*/ 	.byte	0x03, 0x1b
        /*002e*/ 	.short	0x00ff


	//----- nvinfo : EIATTR_MERCURY_ISA_VERSION
	.align		4
        /*0030*/ 	.byte	0x03, 0x5f
        /*0032*/ 	.short	0x0101


	//----- nvinfo : EIATTR_VRC_CTA_INIT_COUNT
	.align		4
        /*0034*/ 	.byte	0x02, 0x4a
	.zero		1
	.zero		1


	//----- nvinfo : EIATTR_EXIT_INSTR_OFFSETS
	.align		4
        /*0038*/ 	.byte	0x04, 0x1c
        /*003a*/ 	.short	(.L_13 - .L_12)


	//   ....[0]....
.L_12:
        /*003c*/ 	.word	0x00000090


	//   ....[1]....
        /*0040*/ 	.word	0x000000e0


	//----- nvinfo : EIATTR_CBANK_PARAM_SIZE
	.align		4
.L_13:
        /*0044*/ 	.byte	0x03, 0x19
        /*0046*/ 	.short	0x000c


	//----- nvinfo : EIATTR_PARAM_CBANK
	.align		4
        /*0048*/ 	.byte	0x04, 0x0a
        /*004a*/ 	.short	(.L_15 - .L_14)
	.align		4
.L_14:
        /*004c*/ 	.word	index@(.nv.constant0._Z25simple_cond_kernel_signedPii)
        /*0050*/ 	.short	0x0380
        /*0052*/ 	.short	0x000c


	//----- nvinfo : EIATTR_SW_WAR
	.align		4
.L_15:
        /*0054*/ 	.byte	0x04, 0x36
        /*0056*/ 	.short	(.L_17 - .L_16)
.L_16:
        /*0058*/ 	.word	0x00000008
.L_17:


//--------------------- .nv.callgraph             --------------------------
	.section	.nv.callgraph,"",@"SHT_CUDA_CALLGRAPH"
	.align	4
	.sectionentsize	8
	.align		4
        /*0000*/ 	.word	0x00000000
	.align		4
        /*0004*/ 	.word	0xffffffff
	.align		4
        /*0008*/ 	.word	0x00000000
	.align		4
        /*000c*/ 	.word	0xfffffffe
	.align		4
        /*0010*/ 	.word	0x00000000
	.align		4
        /*0014*/ 	.word	0xfffffffd
	.align		4
        /*0018*/ 	.word	0x00000000
	.align		4
        /*001c*/ 	.word	0xfffffffc


//--------------------- .text._Z25simple_cond_kernel_signedPii --------------------------
	.section	.text._Z25simple_cond_kernel_signedPii,"ax",@progbits
	.align	128
        .global         _Z25simple_cond_kernel_signedPii
        .type           _Z25simple_cond_kernel_signedPii,@function
        .size           _Z25simple_cond_kernel_signedPii,(.L_x_1 - _Z25simple_cond_kernel_signedPii)
        .other          _Z25simple_cond_kernel_signedPii,@"STO_CUDA_ENTRY STV_DEFAULT"
_Z25simple_cond_kernel_signedPii:
.text._Z25simple_cond_kernel_signedPii:
[----:B------:R-:W-:Y:S01]  /*0000*/  LDC R1, c[0x0][0x37c] ;  /* 0x0000df00ff017b82 */ /* 0x000fe20000000800 */
[----:B------:R-:W0:Y:S07]  /*0010*/  S2R R0, SR_TID.X ;  /* 0x0000000000007919 */ /* 0x000e2e0000002100 */
[----:B------:R-:W1:Y:S01]  /*0020*/  S2UR UR4, SR_CTAID.X ;  /* 0x00000000000479c3 */ /* 0x000e620000002500 */
[----:B------:R-:W1:Y:S07]  /*0030*/  LDCU UR5, c[0x0][0x360] ;  /* 0x00006c00ff0577ac */ /* 0x000e6e0008000800 */
[----:B------:R-:W2:Y:S01]  /*0040*/  LDC R2, c[0x0][0x388] ;  /* 0x0000e200ff027b82 */ /* 0x000ea20000000800 */
[----:B-1----:R-:W-:Y:S01]  /*0050*/  UIMAD UR4, UR4, UR5, URZ ;  /* 0x00000005040472a4 */ /* 0x002fe2000f8e02ff */
[----:B0-----:R-:W-:Y:S01]  /*0060*/  IMAD.MOV R0, RZ, RZ, -R0 ;  /* 0x000000ffff007224 */ /* 0x001fe200078e0a00 */
[----:B--2---:R-:W-:-:S04]  /*0070*/  ISETP.GE.AND P0, PT, R2, 0x1, PT ;  /* 0x000000010200780c */ /* 0x004fc80003f06270 */
[----:B------:R-:W-:-:S13]  /*0080*/  ISETP.NE.OR P0, PT, R0, UR4, !P0 ;  /* 0x0000000400007c0c */ /* 0x000fda000c705670 */
[----:B------:R-:W-:Y:S05]  /*0090*/  @P0 EXIT ;  /* 0x000000000000094d */ /* 0x000fea0003800000 */
[----:B------:R-:W0:Y:S01]  /*00a0*/  LDC.64 R2, c[0x0][0x380] ;  /* 0x0000e000ff027b82 */ /* 0x000e220000000a00 */
[----:B------:R-:W0:Y:S01]  /*00b0*/  LDCU.64 UR4, c[0x0][0x358] ;  /* 0x00006b00ff0477ac */ /* 0x000e220008000a00 */
[----:B------:R-:W-:-:S05]  /*00c0*/  IMAD.MOV.U32 R5, RZ, RZ, 0x2a ;  /* 0x0000002aff057424 */ /* 0x000fca00078e00ff */
[----:B0-----:R-:W-:Y:S01]  /*00d0*/  STG.E desc[UR4][R2.64], R5 ;  /* 0x0000000502007986 */ /* 0x001fe2000c101904 */
[----:B------:R-:W-:Y:S05]  /*00e0*/  EXIT ;  /* 0x000000000000794d */ /* 0x000fea0003800000 */
.L_x_0:
[----:B------:R-:W-:-:S00]  /*00f0*/  BRA `(.L_x_0) ;  /* 0xfffffffc00fc7947 */ /* 0x000fc0000383ffff */
[----:B------:R-:W-:-:S00]  /*0100*/  NOP ;  /* 0x0000000000007918 */ /* 0x000fc00000000000 */
[----:B------:R-:W-:-:S00]  /*0110*/  NOP ;  /* 0x0000000000007918 */ /* 0x000fc00000000000 */
[----:B------:R-:W-:-:S00]  /*0120*/  NOP ;  /* 0x0000000000007918 */ /* 0x000fc00000000000 */
[----:B------:R-:W-:-:S00]  /*0130*/  NOP ;  /* 0x0000000000007918 */ /* 0x000fc00000000000 */
[----:B------:R-:W-:-:S00]  /*0140*/  NOP ;  /* 0x0000000000007918 */ /* 0x000fc00000000000 */
[----:B------:R-:W-:-:S00]  /*0150*/  NOP ;  /* 0x0000000000007918 */ /* 0x000fc00000000000 */
[----:B------:R-:W-:-:S00]  /*0160*/  NOP ;  /* 0x0000000000007918 */ /* 0x000fc00000000000 */
[----:B------:R-:W-:-:S00]  /*0170*/  NOP ;  /* 0x0000000000007918 */ /* 0x000fc00000000000 */
.L_x_1:


//--------------------- .nv.shared.reserved.0     --------------------------
	.section	.nv.shared.reserved.0,"aw",@nobits
	.weak		__nv_reservedSMEM_offset_0_alias
	.size		__nv_reservedSMEM_offset_0_alias, 0, 64
	.other		__nv_reservedSMEM_offset_0_alias,@"STO_CUDA_RESERVED_SHARED STV_DEFAULT"
__nv_reservedSMEM_offset_0_alias:
	.zero		0
	.zero		64


//--------------------- .nv.constant0._Z25simple_cond_kernel_signedPii --------------------------
	.section	.nv.constant0._Z25simple_cond_kernel_signedPii,"a",@progbits
	.sectionflags	@""
	.align	4
.nv.constant0._Z25simple_cond_kernel_signedPii:
	.zero		908


//--------------------- SYMBOLS --------------------------

	.type		.nv.reservedSmem.offset0,@object
	.size		.nv.reservedSmem.offset0,0x4
